	.headerflags	@"EF_CUDA_TEXMODE_UNIFIED EF_CUDA_64BIT_ADDRESS EF_CUDA_ACCELERATORS EF_CUDA_SM90 EF_CUDA_VIRTUAL_SM(EF_CUDA_SM90)"
	.elftype	@"ET_EXEC"


//--------------------- .nv.info                  --------------------------
	.section	.nv.info,"",@"SHT_CUDA_INFO"
	.align	4


	//----- nvinfo : EIATTR_REGCOUNT
	.align		4
        /*0000*/ 	.byte	0x04, 0x2f
        /*0002*/ 	.short	(.L_3 - .L_2)
	.align		4
.L_2:
        /*0004*/ 	.word	index@(triton_poi_fused_cat_80)
        /*0008*/ 	.word	0x0000001c


	//----- nvinfo : EIATTR_MIN_STACK_SIZE
	.align		4
.L_3:
        /*000c*/ 	.byte	0x04, 0x12
        /*000e*/ 	.short	(.L_5 - .L_4)
	.align		4
.L_4:
        /*0010*/ 	.word	index@(triton_poi_fused_cat_80)
        /*0014*/ 	.word	0x00000000


	//----- nvinfo : EIATTR_FRAME_SIZE
	.align		4
.L_5:
        /*0018*/ 	.byte	0x04, 0x11
        /*001a*/ 	.short	(.L_7 - .L_6)
	.align		4
.L_6:
        /*001c*/ 	.word	index@(triton_poi_fused_cat_80)
        /*0020*/ 	.word	0x00000000


	//----- nvinfo : EIATTR_MIN_STACK_SIZE
	.align		4
.L_7:
        /*0024*/ 	.byte	0x04, 0x12
        /*0026*/ 	.short	(.L_9 - .L_8)
	.align		4
.L_8:
        /*0028*/ 	.word	index@(triton_poi_fused_cat_80)
        /*002c*/ 	.word	0x00000000
.L_9:


//--------------------- .nv.info.triton_poi_fused_cat_80 --------------------------
	.section	.nv.info.triton_poi_fused_cat_80,"",@"SHT_CUDA_INFO"
	.sectionflags	@""
	.align	4


	//----- nvinfo : EIATTR_CUDA_API_VERSION
	.align		4
        /*0000*/ 	.byte	0x04, 0x37
        /*0002*/ 	.short	(.L_11 - .L_10)
.L_10:
        /*0004*/ 	.word	0x0000007c


	//----- nvinfo : EIATTR_KPARAM_INFO
	.align		4
.L_11:
        /*0008*/ 	.byte	0x04, 0x17
        /*000a*/ 	.short	(.L_13 - .L_12)
.L_12:
        /*000c*/ 	.word	0x00000000
        /*0010*/ 	.short	0x0007
        /*0012*/ 	.short	0x0038
        /*0014*/ 	.byte	0x00, 0xf0, 0x11, 0x00


	//----- nvinfo : EIATTR_KPARAM_INFO
	.align		4
.L_13:
        /*0018*/ 	.byte	0x04, 0x17
        /*001a*/ 	.short	(.L_15 - .L_14)
.L_14:
        /*001c*/ 	.word	0x00000000
        /*0020*/ 	.short	0x0006
        /*0022*/ 	.short	0x0030
        /*0024*/ 	.byte	0x00, 0xf4, 0x21, 0x00


	//----- nvinfo : EIATTR_KPARAM_INFO
	.align		4
.L_15:
        /*0028*/ 	.byte	0x04, 0x17
        /*002a*/ 	.short	(.L_17 - .L_16)
.L_16:
        /*002c*/ 	.word	0x00000000
        /*0030*/ 	.short	0x0005
        /*0032*/ 	.short	0x0028
        /*0034*/ 	.byte	0x00, 0xf4, 0x21, 0x00


	//----- nvinfo : EIATTR_KPARAM_INFO
	.align		4
.L_17:
        /*0038*/ 	.byte	0x04, 0x17
        /*003a*/ 	.short	(.L_19 - .L_18)
.L_18:
        /*003c*/ 	.word	0x00000000
        /*0040*/ 	.short	0x0004
        /*0042*/ 	.short	0x0020
        /*0044*/ 	.byte	0x00, 0xf4, 0x21, 0x00


	//----- nvinfo : EIATTR_KPARAM_INFO
	.align		4
.L_19:
        /*0048*/ 	.byte	0x04, 0x17
        /*004a*/ 	.short	(.L_21 - .L_20)
.L_20:
        /*004c*/ 	.word	0x00000000
        /*0050*/ 	.short	0x0003
        /*0052*/ 	.short	0x0018
        /*0054*/ 	.byte	0x00, 0xf4, 0x21, 0x00


	//----- nvinfo : EIATTR_KPARAM_INFO
	.align		4
.L_21:
        /*0058*/ 	.byte	0x04, 0x17
        /*005a*/ 	.short	(.L_23 - .L_22)
.L_22:
        /*005c*/ 	.word	0x00000000
        /*0060*/ 	.short	0x0002
        /*0062*/ 	.short	0x0010
        /*0064*/ 	.byte	0x00, 0xf4, 0x21, 0x00


	//----- nvinfo : EIATTR_KPARAM_INFO
	.align		4
.L_23:
        /*0068*/ 	.byte	0x04, 0x17
        /*006a*/ 	.short	(.L_25 - .L_24)
.L_24:
        /*006c*/ 	.word	0x00000000
        /*0070*/ 	.short	0x0001
        /*0072*/ 	.short	0x0008
        /*0074*/ 	.byte	0x00, 0xf4, 0x21, 0x00


	//----- nvinfo : EIATTR_KPARAM_INFO
	.align		4
.L_25:
        /*0078*/ 	.byte	0x04, 0x17
        /*007a*/ 	.short	(.L_27 - .L_26)
.L_26:
        /*007c*/ 	.word	0x00000000
        /*0080*/ 	.short	0x0000
        /*0082*/ 	.short	0x0000
        /*0084*/ 	.byte	0x00, 0xf4, 0x21, 0x00


	//----- nvinfo : EIATTR_SPARSE_MMA_MASK
	.align		4
.L_27:
        /*0088*/ 	.byte	0x03, 0x50
        /*008a*/ 	.short	0x0000


	//----- nvinfo : EIATTR_MAXREG_COUNT
	.align		4
        /*008c*/ 	.byte	0x03, 0x1b
        /*008e*/ 	.short	0x00ff


	//----- nvinfo : EIATTR_EXIT_INSTR_OFFSETS
	.align		4
        /*0090*/ 	.byte	0x04, 0x1c
        /*0092*/ 	.short	(.L_29 - .L_28)


	//   ....[0]....
.L_28:
        /*0094*/ 	.word	0x00000690


	//----- nvinfo : EIATTR_REQNTID
	.align		4
.L_29:
        /*0098*/ 	.byte	0x04, 0x10
        /*009a*/ 	.short	(.L_31 - .L_30)
.L_30:
        /*009c*/ 	.word	0x00000080
        /*00a0*/ 	.word	0x00000001
        /*00a4*/ 	.word	0x00000001


	//----- nvinfo : EIATTR_CBANK_PARAM_SIZE
	.align		4
.L_31:
        /*00a8*/ 	.byte	0x03, 0x19
        /*00aa*/ 	.short	0x003c


	//----- nvinfo : EIATTR_PARAM_CBANK
	.align		4
        /*00ac*/ 	.byte	0x04, 0x0a
        /*00ae*/ 	.short	(.L_33 - .L_32)
	.align		4
.L_32:
        /*00b0*/ 	.word	index@(.nv.constant0.triton_poi_fused_cat_80)
        /*00b4*/ 	.short	0x0210
        /*00b6*/ 	.short	0x003c


	//----- nvinfo : EIATTR_SW_WAR
	.align		4
.L_33:
        /*00b8*/ 	.byte	0x04, 0x36
        /*00ba*/ 	.short	(.L_35 - .L_34)
.L_34:
        /*00bc*/ 	.word	0x00000008
.L_35:


//--------------------- .nv.callgraph             --------------------------
	.section	.nv.callgraph,"",@"SHT_CUDA_CALLGRAPH"
	.align	4
	.sectionentsize	8
	.align		4
        /*0000*/ 	.word	0x00000000
	.align		4
        /*0004*/ 	.word	0xffffffff
	.align		4
        /*0008*/ 	.word	0x00000000
	.align		4
        /*000c*/ 	.word	0xfffffffe
	.align		4
        /*0010*/ 	.word	0x00000000
	.align		4
        /*0014*/ 	.word	0xfffffffd
	.align		4
        /*0018*/ 	.word	0x00000000
	.align		4
        /*001c*/ 	.word	0xfffffffc


//--------------------- .nv.constant4             --------------------------
	.section	.nv.constant4,"a",@progbits
	.align	8
	.align		8
.nv.constant4:
        /*0000*/ 	.dword	_$_str
	.align		8
        /*0008*/ 	.dword	_$_str_$_2


//--------------------- .text.triton_poi_fused_cat_80 --------------------------
	.section	.text.triton_poi_fused_cat_80,"ax",@progbits
	.align	128
        .global         triton_poi_fused_cat_80
        .type           triton_poi_fused_cat_80,@function
        .size           triton_poi_fused_cat_80,(.L_x_1 - triton_poi_fused_cat_80)
        .other          triton_poi_fused_cat_80,@"STO_CUDA_ENTRY STV_DEFAULT"
triton_poi_fused_cat_80:
.text.triton_poi_fused_cat_80:
[----:B------:R-:W-:Y:S01]  /*0000*/  LDC R1, c[0x0][0x28] ;  /* 0x00000a00ff017b82 */ /* 0x000fe20000000800 */
[----:B------:R-:W1:Y:S07]  /*0010*/  S2R R0, SR_TID.X ;  /* 0x0000000000007919 */ /* 0x000e6e0000002100 */
[----:B------:R-:W2:Y:S01]  /*0020*/  LDC.64 R16, c[0x0][0x220] ;  /* 0x00008800ff107b82 */ /* 0x000ea20000000a00 */
[----:B------:R-:W-:Y:S01]  /*0030*/  CS2R R8, SRZ ;  /* 0x0000000000087805 */ /* 0x000fe2000001ff00 */
[----:B------:R-:W-:Y:S01]  /*0040*/  ULDC.64 UR4, c[0x0][0x208] ;  /* 0x0000820000047ab9 */ /* 0x000fe20000000a00 */
[----:B------:R-:W3:Y:S05]  /*0050*/  S2R R3, SR_CTAID.X ;  /* 0x0000000000037919 */ /* 0x000eea0000002500 */
[----:B------:R-:W4:Y:S08]  /*0060*/  LDC.64 R14, c[0x0][0x218] ;  /* 0x00008600ff0e7b82 */ /* 0x000f300000000a00 */
[----:B------:R-:W5:Y:S01]  /*0070*/  LDC.64 R6, c[0x0][0x228] ;  /* 0x00008a00ff067b82 */ /* 0x000f620000000a00 */
[----:B------:R-:W-:Y:S01]  /*0080*/  IMAD.MOV.U32 R10, RZ, RZ, RZ ;  /* 0x000000ffff0a7224 */ /* 0x000fe200078e00ff */
[----:B------:R-:W-:Y:S01]  /*0090*/  ULDC.64 UR6, c[0x0][0x238] ;  /* 0x00008e0000067ab9 */ /* 0x000fe20000000a00 */
[----:B-1----:R-:W-:-:S05]  /*00a0*/  IMAD.SHL.U32 R0, R0, 0x2, RZ ;  /* 0x0000000200007824 */ /* 0x002fca00078e00ff */
[----:B------:R-:W-:-:S05]  /*00b0*/  LOP3.LUT R0, R0, 0xfe, RZ, 0xc0, !PT ;  /* 0x000000fe00007812 */ /* 0x000fca00078ec0ff */
[----:B---3--:R-:W-:-:S05]  /*00c0*/  IMAD R0, R3, 0x100, R0 ;  /* 0x0000010003007824 */ /* 0x008fca00078e0200 */
[----:B------:R-:W-:-:S04]  /*00d0*/  SHF.R.S32.HI R5, RZ, 0x1f, R0 ;  /* 0x0000001fff057819 */ /* 0x000fc80000011400 */
[----:B------:R-:W-:-:S04]  /*00e0*/  LEA.HI R12, R5, R0, RZ, 0x2 ;  /* 0x00000000050c7211 */ /* 0x000fc800078f10ff */
[--C-:B------:R-:W-:Y:S02]  /*00f0*/  SHF.R.S32.HI R11, RZ, 0x2, R12.reuse ;  /* 0x00000002ff0b7819 */ /* 0x100fe4000001140c */
[----:B------:R-:W-:-:S04]  /*0100*/  SHF.R.S32.HI R2, RZ, 0x1f, R12 ;  /* 0x0000001fff027819 */ /* 0x000fc8000001140c */
[----:B------:R-:W-:-:S04]  /*0110*/  LEA.HI R2, R2, R11, RZ, 0x9 ;  /* 0x0000000b02027211 */ /* 0x000fc800078f48ff */
[----:B------:R-:W-:-:S05]  /*0120*/  LOP3.LUT R2, R2, 0xfffffe00, RZ, 0xc0, !PT ;  /* 0xfffffe0002027812 */ /* 0x000fca00078ec0ff */
[----:B------:R-:W-:Y:S02]  /*0130*/  IMAD.IADD R11, R11, 0x1, -R2 ;  /* 0x000000010b0b7824 */ /* 0x000fe400078e0a02 */
[----:B------:R-:W1:Y:S02]  /*0140*/  LDC.64 R2, c[0x0][0x210] ;  /* 0x00008400ff027b82 */ /* 0x000e640000000a00 */
[C---:B--2---:R-:W-:Y:S01]  /*0150*/  IMAD.WIDE R16, R11.reuse, 0x4, R16 ;  /* 0x000000040b107825 */ /* 0x044fe200078e0210 */
[----:B------:R-:W-:-:S13]  /*0160*/  ISETP.GE.AND P1, PT, R11, 0x100, PT ;  /* 0x000001000b00780c */ /* 0x000fda0003f26270 */
[----:B------:R-:W2:Y:S04]  /*0170*/  @!P1 LDG.E.EL R9, desc[UR4][R16.64] ;  /* 0x0000000410099981 */ /* 0x000ea8000c2e1900 */
[----:B------:R3:W2:Y:S01]  /*0180*/  @!P1 LDG.E.EL R8, desc[UR4][R16.64] ;  /* 0x0000000410089981 */ /* 0x0006a2000c2e1900 */
[----:B------:R-:W-:Y:S01]  /*0190*/  LEA.HI R5, R5, R0, RZ, 0xb ;  /* 0x0000000005057211 */ /* 0x000fe200078f58ff */
[----:B----4-:R-:W-:-:S03]  /*01a0*/  IMAD.WIDE R24, R11, 0x4, R14 ;  /* 0x000000040b187825 */ /* 0x010fc600078e020e */
[----:B------:R-:W-:Y:S02]  /*01b0*/  SHF.R.S32.HI R13, RZ, 0xb, R5 ;  /* 0x0000000bff0d7819 */ /* 0x000fe40000011405 */
[----:B------:R-:W-:Y:S01]  /*01c0*/  LOP3.LUT R5, R5, 0xfffff800, RZ, 0xc0, !PT ;  /* 0xfffff80005057812 */ /* 0x000fe200078ec0ff */
[----:B------:R-:W4:Y:S02]  /*01d0*/  @!P1 LDG.E.EL R10, desc[UR4][R24.64] ;  /* 0x00000004180a9981 */ /* 0x000f24000c2e1900 */
[----:B------:R-:W-:-:S05]  /*01e0*/  IMAD.SHL.U32 R13, R13, 0x400, RZ ;  /* 0x000004000d0d7824 */ /* 0x000fca00078e00ff */
[----:B------:R-:W-:Y:S02]  /*01f0*/  IADD3 R23, R13, R0, -R5 ;  /* 0x000000000d177210 */ /* 0x000fe40007ffe805 */
[----:B------:R-:W5:Y:S03]  /*0200*/  LDC.64 R4, c[0x0][0x230] ;  /* 0x00008c00ff047b82 */ /* 0x000f660000000a00 */
[----:B-1----:R-:W-:Y:S01]  /*0210*/  IMAD.WIDE R22, R23, 0x4, R2 ;  /* 0x0000000417167825 */ /* 0x002fe200078e0202 */
[----:B------:R-:W-:-:S06]  /*0220*/  CS2R R2, SRZ ;  /* 0x0000000000027805 */ /* 0x000fcc000001ff00 */
[----:B------:R-:W4:Y:S01]  /*0230*/  @!P1 LDG.E.64 R2, desc[UR4][R22.64] ;  /* 0x0000000416029981 */ /* 0x000f22000c1e1b00 */
[----:B---3--:R-:W-:Y:S02]  /*0240*/  CS2R R16, SRZ ;  /* 0x0000000000107805 */ /* 0x008fe4000001ff00 */
[----:B------:R-:W-:Y:S02]  /*0250*/  LOP3.LUT R19, R12, 0xfffffffc, RZ, 0xc0, !PT ;  /* 0xfffffffc0c137812 */ /* 0x000fe400078ec0ff */
[----:B------:R-:W-:Y:S01]  /*0260*/  CS2R R14, SRZ ;  /* 0x00000000000e7805 */ /* 0x000fe2000001ff00 */
[----:B------:R-:W-:Y:S01]  /*0270*/  IMAD.MOV.U32 R18, RZ, RZ, RZ ;  /* 0x000000ffff127224 */ /* 0x000fe200078e00ff */
[----:B------:R-:W3:Y:S01]  /*0280*/  @!P1 LDG.E.EL R16, desc[UR4][R24.64] ;  /* 0x0000000418109981 */ /* 0x000ee2000c2e1900 */
[C---:B-----5:R-:W-:Y:S01]  /*0290*/  IMAD.WIDE R6, R11.reuse, 0x4, R6 ;  /* 0x000000040b067825 */ /* 0x060fe200078e0206 */
[----:B------:R-:W-:Y:S02]  /*02a0*/  SHF.R.S32.HI R12, RZ, 0x1f, R13 ;  /* 0x0000001fff0c7819 */ /* 0x000fe4000001140d */
[----:B------:R-:W-:-:S02]  /*02b0*/  ISETP.GT.AND P0, PT, R11, 0xff, PT ;  /* 0x000000ff0b00780c */ /* 0x000fc40003f04270 */
[----:B------:R-:W5:Y:S01]  /*02c0*/  @!P1 LDG.E.EL R14, desc[UR4][R6.64] ;  /* 0x00000004060e9981 */ /* 0x000f62000c2e1900 */
[----:B0-----:R-:W-:-:S03]  /*02d0*/  IMAD.WIDE R20, R11, 0x4, R4 ;  /* 0x000000040b147825 */ /* 0x001fc600078e0204 */
[----:B------:R0:W5:Y:S01]  /*02e0*/  @!P1 LDG.E.EL R15, desc[UR4][R6.64] ;  /* 0x00000004060f9981 */ /* 0x000162000c2e1900 */
[----:B------:R-:W-:Y:S02]  /*02f0*/  IMAD.IADD R4, R0, 0x1, -R19 ;  /* 0x0000000100047824 */ /* 0x000fe400078e0a13 */
[----:B------:R-:W-:Y:S01]  /*0300*/  IMAD.SHL.U32 R5, R11, 0x4, RZ ;  /* 0x000000040b057824 */ /* 0x000fe200078e00ff */
[----:B------:R-:W5:Y:S04]  /*0310*/  @!P1 LDG.E.EL R17, desc[UR4][R20.64] ;  /* 0x0000000414119981 */ /* 0x000f68000c2e1900 */
[----:B------:R-:W-:Y:S01]  /*0320*/  IADD3 R13, P2, P3, R5, R4, R13 ;  /* 0x00000004050d7210 */ /* 0x000fe20007b5e00d */
[----:B------:R-:W5:Y:S01]  /*0330*/  @!P1 LDG.E.EL R18, desc[UR4][R20.64] ;  /* 0x0000000414129981 */ /* 0x000f62000c2e1900 */
[----:B------:R-:W-:-:S02]  /*0340*/  SHF.R.S32.HI R4, RZ, 0x1f, R4 ;  /* 0x0000001fff047819 */ /* 0x000fc40000011404 */
[----:B------:R-:W-:-:S04]  /*0350*/  SHF.R.S32.HI R5, RZ, 0x1f, R5 ;  /* 0x0000001fff057819 */ /* 0x000fc80000011405 */
[----:B------:R-:W-:Y:S02]  /*0360*/  IADD3.X R4, R5, R4, R12, P2, P3 ;  /* 0x0000000405047210 */ /* 0x000fe400017e640c */
[----:B0-----:R-:W-:-:S04]  /*0370*/  LEA R6, P2, R13, UR6, 0x2 ;  /* 0x000000060d067c11 */ /* 0x001fc8000f8410ff */
[----:B------:R-:W-:Y:S02]  /*0380*/  LEA.HI.X R7, R13, UR7, R4, 0x2, P2 ;  /* 0x000000070d077c11 */ /* 0x000fe400090f1404 */
[----:B------:R-:W-:-:S06]  /*0390*/  CS2R R4, SRZ ;  /* 0x0000000000047805 */ /* 0x000fcc000001ff00 */
[----:B------:R4:W5:Y:S01]  /*03a0*/  @P0 LDG.E.64 R4, desc[UR4][R6.64+-0x1000] ;  /* 0xfff0000406040981 */ /* 0x000962000c1e1b00 */
[----:B--2---:R-:W-:-:S05]  /*03b0*/  SEL R9, R9, RZ, !P1 ;  /* 0x000000ff09097207 */ /* 0x004fca0004800000 */
[----:B------:R-:W-:Y:S01]  /*03c0*/  FADD R9, R9, 9.9999997473787516356e-06 ;  /* 0x3727c5ac09097421 */ /* 0x000fe20000000000 */
[----:B------:R-:W-:-:S03]  /*03d0*/  SEL R8, R8, RZ, !P1 ;  /* 0x000000ff08087207 */ /* 0x000fc60004800000 */
[----:B------:R-:W0:Y:S02]  /*03e0*/  MUFU.SQRT R11, R9 ;  /* 0x00000009000b7308 */ /* 0x000e240000002000 */
[----:B------:R-:W-:-:S06]  /*03f0*/  FADD R8, R8, 9.9999997473787516356e-06 ;  /* 0x3727c5ac08087421 */ /* 0x000fcc0000000000 */
[----:B------:R-:W1:Y:S01]  /*0400*/  MUFU.SQRT R12, R8 ;  /* 0x00000008000c7308 */ /* 0x000e620000002000 */
[C---:B0-----:R-:W-:Y:S02]  /*0410*/  FSETP.GT.AND P2, PT, R11.reuse, 8.50705917302346158658e+37, PT ;  /* 0x7e8000000b00780b */ /* 0x041fe40003f44000 */
[----:B------:R-:W-:Y:S02]  /*0420*/  FSETP.GEU.AND P4, PT, R11, 1.175494350822287508e-38, PT ;  /* 0x008000000b00780b */ /* 0x000fe40003f8e000 */
[C---:B-1----:R-:W-:Y:S02]  /*0430*/  FSETP.GT.AND P3, PT, R12.reuse, 8.50705917302346158658e+37, PT ;  /* 0x7e8000000c00780b */ /* 0x042fe40003f64000 */
[----:B------:R-:W-:-:S07]  /*0440*/  FSETP.GEU.AND P5, PT, R12, 1.175494350822287508e-38, PT ;  /* 0x008000000c00780b */ /* 0x000fce0003fae000 */
[----:B------:R-:W-:-:S04]  /*0450*/  @P2 FMUL R11, R11, 0.25 ;  /* 0x3e8000000b0b2820 */ /* 0x000fc80000400000 */
[----:B------:R-:W-:Y:S01]  /*0460*/  @!P4 FMUL R11, R11, 16777216 ;  /* 0x4b8000000b0bc820 */ /* 0x000fe20000400000 */
[----:B------:R-:W-:Y:S02]  /*0470*/  IMAD.MOV.U32 R9, RZ, RZ, 0x3e800000 ;  /* 0x3e800000ff097424 */ /* 0x000fe400078e00ff */
[----:B------:R-:W-:-:S03]  /*0480*/  @P3 FMUL R12, R12, 0.25 ;  /* 0x3e8000000c0c3820 */ /* 0x000fc60000400000 */
[----:B------:R-:W0:Y:S01]  /*0490*/  MUFU.RCP R11, R11 ;  /* 0x0000000b000b7308 */ /* 0x000e220000001000 */
[----:B------:R-:W-:Y:S01]  /*04a0*/  @!P5 FMUL R12, R12, 16777216 ;  /* 0x4b8000000c0cd820 */ /* 0x000fe20000400000 */
[----:B----4-:R-:W-:Y:S02]  /*04b0*/  SEL R7, R2, RZ, !P1 ;  /* 0x000000ff02077207 */ /* 0x010fe40004800000 */
[----:B------:R-:W-:-:S04]  /*04c0*/  FSEL R2, R9, 1, P2 ;  /* 0x3f80000009027808 */ /* 0x000fc80001000000 */
[----:B------:R-:W1:Y:S01]  /*04d0*/  MUFU.RCP R12, R12 ;  /* 0x0000000c000c7308 */ /* 0x000e620000001000 */
[----:B------:R-:W-:Y:S01]  /*04e0*/  @!P4 FMUL R2, R2, 16777216 ;  /* 0x4b8000000202c820 */ /* 0x000fe20000400000 */
[----:B------:R-:W-:Y:S02]  /*04f0*/  FSEL R9, R9, 1, P3 ;  /* 0x3f80000009097808 */ /* 0x000fe40001800000 */
[----:B------:R-:W-:Y:S02]  /*0500*/  SEL R10, R10, RZ, !P1 ;  /* 0x000000ff0a0a7207 */ /* 0x000fe40004800000 */
[----:B------:R-:W-:Y:S01]  /*0510*/  SEL R6, R3, RZ, !P1 ;  /* 0x000000ff03067207 */ /* 0x000fe20004800000 */
[----:B0-----:R-:W-:Y:S01]  /*0520*/  FMUL R8, R11, R2 ;  /* 0x000000020b087220 */ /* 0x001fe20000400000 */
[----:B---3--:R-:W-:Y:S01]  /*0530*/  SEL R13, R16, RZ, !P1 ;  /* 0x000000ff100d7207 */ /* 0x008fe20004800000 */
[----:B------:R-:W0:Y:S01]  /*0540*/  LDC.64 R2, c[0x0][0x240] ;  /* 0x00009000ff027b82 */ /* 0x000e220000000a00 */
[----:B------:R-:W-:Y:S01]  /*0550*/  @!P5 FMUL R9, R9, 16777216 ;  /* 0x4b8000000909d820 */ /* 0x000fe20000400000 */
[----:B------:R-:W-:-:S02]  /*0560*/  FADD R7, R7, -R10 ;  /* 0x8000000a07077221 */ /* 0x000fc40000000000 */
[----:B------:R-:W-:Y:S01]  /*0570*/  FADD R6, R6, -R13 ;  /* 0x8000000d06067221 */ /* 0x000fe20000000000 */
[----:B-1----:R-:W-:Y:S01]  /*0580*/  FMUL R9, R12, R9 ;  /* 0x000000090c097220 */ /* 0x002fe20000400000 */
[----:B------:R-:W-:Y:S01]  /*0590*/  FMUL R7, R7, R8 ;  /* 0x0000000807077220 */ /* 0x000fe20000400000 */
[----:B-----5:R-:W-:Y:S02]  /*05a0*/  SEL R14, R14, RZ, !P1 ;  /* 0x000000ff0e0e7207 */ /* 0x020fe40004800000 */
[----:B------:R-:W-:Y:S01]  /*05b0*/  SEL R15, R15, RZ, !P1 ;  /* 0x000000ff0f0f7207 */ /* 0x000fe20004800000 */
[----:B------:R-:W-:Y:S01]  /*05c0*/  FMUL R9, R6, R9 ;  /* 0x0000000906097220 */ /* 0x000fe20000400000 */
[----:B------:R-:W-:Y:S02]  /*05d0*/  SEL R8, R17, RZ, !P1 ;  /* 0x000000ff11087207 */ /* 0x000fe40004800000 */
[----:B------:R-:W-:-:S03]  /*05e0*/  SEL R18, R18, RZ, !P1 ;  /* 0x000000ff12127207 */ /* 0x000fc60004800000 */
[----:B------:R-:W-:Y:S02]  /*05f0*/  FFMA R6, R7, R14, R8 ;  /* 0x0000000e07067223 */ /* 0x000fe40000000008 */
[----:B------:R-:W-:-:S03]  /*0600*/  FFMA R18, R9, R15, R18 ;  /* 0x0000000f09127223 */ /* 0x000fc60000000012 */
[----:B------:R-:W-:Y:S02]  /*0610*/  FSETP.GEU.AND P2, PT, R6, RZ, PT ;  /* 0x000000ff0600720b */ /* 0x000fe40003f4e000 */
[----:B------:R-:W-:Y:S01]  /*0620*/  FSETP.GEU.AND P3, PT, R18, RZ, PT ;  /* 0x000000ff1200720b */ /* 0x000fe20003f6e000 */
[----:B0-----:R-:W-:Y:S01]  /*0630*/  IMAD.WIDE R2, R0, 0x4, R2 ;  /* 0x0000000400027825 */ /* 0x001fe200078e0202 */
[----:B------:R-:W-:Y:S02]  /*0640*/  FSEL R6, R6, RZ, P2 ;  /* 0x000000ff06067208 */ /* 0x000fe40001000000 */
[----:B------:R-:W-:Y:S02]  /*0650*/  FSEL R7, R18, RZ, P3 ;  /* 0x000000ff12077208 */ /* 0x000fe40001800000 */
[----:B------:R-:W-:Y:S02]  /*0660*/  @P1 SEL R6, R4, RZ, P0 ;  /* 0x000000ff04061207 */ /* 0x000fe40000000000 */
[----:B------:R-:W-:-:S05]  /*0670*/  @P1 SEL R7, R5, RZ, P0 ;  /* 0x000000ff05071207 */ /* 0x000fca0000000000 */
[----:B------:R-:W-:Y:S01]  /*0680*/  STG.E.64 desc[UR4][R2.64], R6 ;  /* 0x0000000602007986 */ /* 0x000fe2000c101b04 */
[----:B------:R-:W-:Y:S05]  /*0690*/  EXIT ;  /* 0x000000000000794d */ /* 0x000fea0003800000 */
.L_x_0:
[----:B------:R-:W-:-:S00]  /*06a0*/  BRA `(.L_x_0) ;  /* 0xfffffffc00fc7947 */ /* 0x000fc0000383ffff */
[----:B------:R-:W-:-:S00]  /*06b0*/  NOP ;  /* 0x0000000000007918 */ /* 0x000fc00000000000 */
        /* <DEDUP_REMOVED lines=12> */
.L_x_1:


//--------------------- .nv.global.init           --------------------------
	.section	.nv.global.init,"aw",@progbits
.nv.global.init:
	.type		_$_str,@object
	.size		_$_str,(_$_str_$_2 - _$_str)
_$_str:
        /*0000*/ 	.byte	0x5f, 0x5f, 0x43, 0x55, 0x44, 0x41, 0x5f, 0x46, 0x54, 0x5a, 0x00
	.type		_$_str_$_2,@object
	.size		_$_str_$_2,(.L_1 - _$_str_$_2)
_$_str_$_2:
        /*000b*/ 	.byte	0x5f, 0x5f, 0x43, 0x55, 0x44, 0x41, 0x5f, 0x50, 0x52, 0x45, 0x43, 0x5f, 0x53, 0x51, 0x52, 0x54
        /*001b*/ 	.byte	0x00
.L_1:


//--------------------- .nv.constant0.triton_poi_fused_cat_80 --------------------------
	.section	.nv.constant0.triton_poi_fused_cat_80,"a",@progbits
	.sectionflags	@""
	.align	4
.nv.constant0.triton_poi_fused_cat_80:
	.zero		588
